//
// Generated by NVIDIA NVVM Compiler
//
// Compiler Build ID: CL-36424714
// Cuda compilation tools, release 13.0, V13.0.88
// Based on NVVM 20.0.0
//

.version 9.0
.target sm_100
.address_size 64

	// .globl	_Z6kernelv
.extern .func  (.param .b32 func_retval0) vprintf
(
	.param .b64 vprintf_param_0,
	.param .b64 vprintf_param_1
)
;
.global .align 1 .b8 $str[32] = {72, 101, 108, 108, 111, 32, 102, 114, 111, 109, 32, 98, 108, 111, 99, 107, 32, 37, 100, 44, 32, 116, 104, 114, 101, 97, 100, 32, 37, 100, 10};
.global .align 1 .b8 $str$1[42] = {105, 100, 101, 110, 116, 105, 102, 105, 99, 97, 116, 111, 114, 44, 32, 111, 114, 32, 110, 117, 109, 98, 101, 114, 32, 111, 102, 32, 116, 104, 114, 101, 97, 100, 32, 105, 115, 32, 37, 100, 10};

.visible .entry _Z6kernelv()
{
	.local .align 8 .b8 	__local_depot0[8];
	.reg .b64 	%SP;
	.reg .b64 	%SPL;
	.reg .b32 	%r<9>;
	.reg .b64 	%rd<7>;

	mov.u64 	%SPL, __local_depot0;
	cvta.local.u64 	%SP, %SPL;
	add.u64 	%rd1, %SP, 0;
	add.u64 	%rd2, %SPL, 0;
	mov.u32 	%r1, %ctaid.x;
	mov.u32 	%r2, %ntid.x;
	mov.u32 	%r3, %tid.x;
	mad.lo.s32 	%r4, %r1, %r2, %r3;
	st.local.v2.u32 	[%rd2], {%r1, %r3};
	mov.u64 	%rd3, $str;
	cvta.global.u64 	%rd4, %rd3;
	{ // callseq 0, 0
	.param .b64 param0;
	st.param.b64 	[param0], %rd4;
	.param .b64 param1;
	st.param.b64 	[param1], %rd1;
	.param .b32 retval0;
	call.uni (retval0), 
	vprintf, 
	(
	param0, 
	param1
	);
	ld.param.b32 	%r5, [retval0];
	} // callseq 0
	st.local.u32 	[%rd2], %r4;
	mov.u64 	%rd5, $str$1;
	cvta.global.u64 	%rd6, %rd5;
	{ // callseq 1, 0
	.param .b64 param0;
	st.param.b64 	[param0], %rd6;
	.param .b64 param1;
	st.param.b64 	[param1], %rd1;
	.param .b32 retval0;
	call.uni (retval0), 
	vprintf, 
	(
	param0, 
	param1
	);
	ld.param.b32 	%r7, [retval0];
	} // callseq 1
	ret;

}


// ===== COMPILED SASS (sm_100) =====

	.target	sm_100

	.elftype	@"ET_EXEC"


//--------------------- .note.nv.tkinfo           --------------------------
	.section	.note.nv.tkinfo,"",@"SHT_NOTE"
	.sectionflags	@"SHF_NOTE_NV_TKINFO"
	.tkinfo
        /*0018*/ 	.word	0x00000002
        /*0030*/ 	.string	""
        /*0030*/ 	.string	"ptxas"
        /*0030*/ 	.string	"Cuda compilation tools, release 13.0, V13.0.88"
        /*0030*/ 	.string	"Build cuda_13.0.r13.0/compiler.36424714_0"
        /*0030*/ 	.string	"-arch sm_100 -m 64 "



//--------------------- .note.nv.cuinfo           --------------------------
	.section	.note.nv.cuinfo,"",@"SHT_NOTE"
	.sectionflags	@"SHF_NOTE_NV_CUINFO"
        /*0018*/ 	.short	0x0002
        /*001a*/ 	.short	0x0064
        /*001c*/ 	.short	0x0082
	.zero		2


//--------------------- .nv.info                  --------------------------
	.section	.nv.info,"",@"SHT_CUDA_INFO"
	.align	4


	//----- nvinfo : EIATTR_REGCOUNT
	.align		4
        /*0000*/ 	.byte	0x04, 0x2f
        /*0002*/ 	.short	(.L_3 - .L_2)
	.align		4
.L_2:
        /*0004*/ 	.word	index@(_Z6kernelv)
        /*0008*/ 	.word	0x00000018


	//----- nvinfo : EIATTR_FRAME_SIZE
	.align		4
.L_3:
        /*000c*/ 	.byte	0x04, 0x11
        /*000e*/ 	.short	(.L_5 - .L_4)
	.align		4
.L_4:
        /*0010*/ 	.word	index@(_Z6kernelv)
        /*0014*/ 	.word	0x00000008


	//----- nvinfo : EIATTR_MIN_STACK_SIZE
	.align		4
.L_5:
        /*0018*/ 	.byte	0x04, 0x12
        /*001a*/ 	.short	(.L_7 - .L_6)
	.align		4
.L_6:
        /*001c*/ 	.word	index@(_Z6kernelv)
        /*0020*/ 	.word	0x00000008
.L_7:


//--------------------- .nv.compat                --------------------------
	.section	.nv.compat,"",@"SHT_CUDA_COMPAT_INFO"
	.align	4
        /*0000*/ 	.byte	0x02, 0x09, 0x00, 0x00, 0x02, 0x02, 0x01, 0x00, 0x02, 0x05, 0x05, 0x00, 0x03, 0x07, 0x01, 0x01
        /*0010*/ 	.byte	0x02, 0x03, 0x00, 0x00, 0x02, 0x06, 0x01, 0x00, 0x04, 0x0b, 0x08, 0x00, 0x09, 0x00, 0x00, 0x00
        /*0020*/ 	.byte	0x00, 0x00, 0x00, 0x00


//--------------------- .nv.info._Z6kernelv       --------------------------
	.section	.nv.info._Z6kernelv,"",@"SHT_CUDA_INFO"
	.sectionflags	@""
	.align	4


	//----- nvinfo : EIATTR_CUDA_API_VERSION
	.align		4
        /*0000*/ 	.byte	0x04, 0x37
        /*0002*/ 	.short	(.L_9 - .L_8)
.L_8:
        /*0004*/ 	.word	0x00000082


	//----- nvinfo : EIATTR_SPARSE_MMA_MASK
	.align		4
.L_9:
        /*0008*/ 	.byte	0x03, 0x50
        /*000a*/ 	.short	0x0000


	//----- nvinfo : EIATTR_MAXREG_COUNT
	.align		4
        /*000c*/ 	.byte	0x03, 0x1b
        /*000e*/ 	.short	0x00ff


	//----- nvinfo : EIATTR_EXTERNS
	.align		4
        /*0010*/ 	.byte	0x04, 0x0f
        /*0012*/ 	.short	(.L_11 - .L_10)


	//   ....[0]....
	.align		4
.L_10:
        /*0014*/ 	.word	index@(vprintf)


	//----- nvinfo : EIATTR_MERCURY_ISA_VERSION
	.align		4
.L_11:
        /*0018*/ 	.byte	0x03, 0x5f
        /*001a*/ 	.short	0x0101


	//----- nvinfo : EIATTR_VRC_CTA_INIT_COUNT
	.align		4
        /*001c*/ 	.byte	0x02, 0x4a
	.zero		1
	.zero		1


	//----- nvinfo : EIATTR_SYSCALL_OFFSETS
	.align		4
        /*0020*/ 	.byte	0x04, 0x46
        /*0022*/ 	.short	(.L_13 - .L_12)


	//   ....[0]....
.L_12:
        /*0024*/ 	.word	0x00000130


	//   ....[1]....
        /*0028*/ 	.word	0x000001c0


	//----- nvinfo : EIATTR_EXIT_INSTR_OFFSETS
	.align		4
.L_13:
        /*002c*/ 	.byte	0x04, 0x1c
        /*002e*/ 	.short	(.L_15 - .L_14)


	//   ....[0]....
.L_14:
        /*0030*/ 	.word	0x000001d0


	//----- nvinfo : EIATTR_SW_WAR
	.align		4
.L_15:
        /*0034*/ 	.byte	0x04, 0x36
        /*0036*/ 	.short	(.L_17 - .L_16)
.L_16:
        /*0038*/ 	.word	0x00000008
.L_17:


//--------------------- .nv.callgraph             --------------------------
	.section	.nv.callgraph,"",@"SHT_CUDA_CALLGRAPH"
	.align	4
	.sectionentsize	8
	.align		4
        /*0000*/ 	.word	0x00000000
	.align		4
        /*0004*/ 	.word	0xffffffff
	.align		4
        /*0008*/ 	.word	index@(_Z6kernelv)
	.align		4
        /*000c*/ 	.word	index@(vprintf)
	.align		4
        /*0010*/ 	.word	0x00000000
	.align		4
        /*0014*/ 	.word	0xfffffffe
	.align		4
        /*0018*/ 	.word	0x00000000
	.align		4
        /*001c*/ 	.word	0xfffffffd
	.align		4
        /*0020*/ 	.word	0x00000000
	.align		4
        /*0024*/ 	.word	0xfffffffc


//--------------------- .nv.constant4             --------------------------
	.section	.nv.constant4,"a",@progbits
	.align	8
	.align		8
.nv.constant4:
        /*0000*/ 	.dword	vprintf
	.align		8
        /*0008*/ 	.dword	$str
	.align		8
        /*0010*/ 	.dword	$str$1


//--------------------- .text._Z6kernelv          --------------------------
	.section	.text._Z6kernelv,"ax",@progbits
	.align	128
        .global         _Z6kernelv
        .type           _Z6kernelv,@function
        .size           _Z6kernelv,(.L_x_3 - _Z6kernelv)
        .other          _Z6kernelv,@"STO_CUDA_ENTRY STV_DEFAULT"
_Z6kernelv:
.text._Z6kernelv:
[----:B------:R-:W0:Y:S01]  /*0000*/  LDC R1, c[0x0][0x37c] ;  /* 0x0000df00ff017b82 */ /* 0x000e220000000800 */
[----:B------:R-:W1:Y:S01]  /*0010*/  S2R R10, SR_CTAID.X ;  /* 0x00000000000a7919 */ /* 0x000e620000002500 */
[----:B------:R-:W2:Y:S01]  /*0020*/  LDCU UR4, c[0x0][0x2f8] ;  /* 0x00005f00ff0477ac */ /* 0x000ea20008000800 */
[----:B0-----:R-:W-:Y:S01]  /*0030*/  VIADD R1, R1, 0xfffffff8 ;  /* 0xfffffff801017836 */ /* 0x001fe20000000000 */
[----:B------:R-:W-:Y:S01]  /*0040*/  MOV R16, 0x0 ;  /* 0x0000000000107802 */ /* 0x000fe20000000f00 */
[----:B------:R-:W1:Y:S01]  /*0050*/  S2R R11, SR_TID.X ;  /* 0x00000000000b7919 */ /* 0x000e620000002100 */
[----:B------:R-:W0:Y:S02]  /*0060*/  LDCU UR5, c[0x0][0x2fc] ;  /* 0x00005f80ff0577ac */ /* 0x000e240008000800 */
[----:B------:R3:W4:Y:S01]  /*0070*/  LDC.64 R8, c[0x4][R16] ;  /* 0x0100000010087b82 */ /* 0x0007220000000a00 */
[----:B------:R-:W5:Y:S01]  /*0080*/  LDCU UR6, c[0x0][0x360] ;  /* 0x00006c00ff0677ac */ /* 0x000f620008000800 */
[----:B------:R-:W3:Y:S01]  /*0090*/  LDCU.64 UR8, c[0x4][0x8] ;  /* 0x01000100ff0877ac */ /* 0x000ee20008000a00 */
[----:B--2---:R-:W-:-:S04]  /*00a0*/  IADD3 R17, P0, PT, R1, UR4, RZ ;  /* 0x0000000401117c10 */ /* 0x004fc8000ff1e0ff */
[----:B------:R-:W-:Y:S01]  /*00b0*/  MOV R6, R17 ;  /* 0x0000001100067202 */ /* 0x000fe20000000f00 */
[----:B0-----:R-:W-:-:S04]  /*00c0*/  IMAD.X R18, RZ, RZ, UR5, P0 ;  /* 0x00000005ff127e24 */ /* 0x001fc800080e06ff */
[----:B------:R-:W-:Y:S01]  /*00d0*/  IMAD.MOV.U32 R7, RZ, RZ, R18 ;  /* 0x000000ffff077224 */ /* 0x000fe200078e0012 */
[----:B---3--:R-:W-:Y:S01]  /*00e0*/  MOV R4, UR8 ;  /* 0x0000000800047c02 */ /* 0x008fe20008000f00 */
[----:B------:R-:W-:Y:S01]  /*00f0*/  IMAD.U32 R5, RZ, RZ, UR9 ;  /* 0x00000009ff057e24 */ /* 0x000fe2000f8e00ff */
[----:B-1----:R0:W-:Y:S01]  /*0100*/  STL.64 [R1], R10 ;  /* 0x0000000a01007387 */ /* 0x0021e20000100a00 */
[----:B-----5:R-:W-:-:S07]  /*0110*/  IMAD R2, R10, UR6, R11 ;  /* 0x000000060a027c24 */ /* 0x020fce000f8e020b */
[----:B------:R-:W-:-:S07]  /*0120*/  LEPC R20, `(.L_x_0) ;  /* 0x000000001014794e */ /* 0x000fce0000000000 */
[----:B0---4-:R-:W-:Y:S05]  /*0130*/  CALL.ABS.NOINC R8 ;  /* 0x0000000008007343 */ /* 0x011fea0003c00000 */
.L_x_0:
[----:B------:R0:W-:Y:S01]  /*0140*/  STL [R1], R2 ;  /* 0x0000000201007387 */ /* 0x0001e20000100800 */
[----:B------:R0:W1:Y:S01]  /*0150*/  LDC.64 R8, c[0x4][R16] ;  /* 0x0100000010087b82 */ /* 0x0000620000000a00 */
[----:B------:R-:W2:Y:S01]  /*0160*/  LDCU.64 UR4, c[0x4][0x10] ;  /* 0x01000200ff0477ac */ /* 0x000ea20008000a00 */
[----:B------:R-:W-:Y:S01]  /*0170*/  MOV R6, R17 ;  /* 0x0000001100067202 */ /* 0x000fe20000000f00 */
[----:B------:R-:W-:Y:S01]  /*0180*/  IMAD.MOV.U32 R7, RZ, RZ, R18 ;  /* 0x000000ffff077224 */ /* 0x000fe200078e0012 */
[----:B--2---:R-:W-:Y:S01]  /*0190*/  MOV R4, UR4 ;  /* 0x0000000400047c02 */ /* 0x004fe20008000f00 */
[----:B0-----:R-:W-:-:S07]  /*01a0*/  IMAD.U32 R5, RZ, RZ, UR5 ;  /* 0x00000005ff057e24 */ /* 0x001fce000f8e00ff */
[----:B------:R-:W-:-:S07]  /*01b0*/  LEPC R20, `(.L_x_1) ;  /* 0x000000001014794e */ /* 0x000fce0000000000 */
[----:B-1----:R-:W-:Y:S05]  /*01c0*/  CALL.ABS.NOINC R8 ;  /* 0x0000000008007343 */ /* 0x002fea0003c00000 */
.L_x_1:
[----:B------:R-:W-:Y:S05]  /*01d0*/  EXIT ;  /* 0x000000000000794d */ /* 0x000fea0003800000 */
.L_x_2:
[----:B------:R-:W-:-:S00]  /*01e0*/  BRA `(.L_x_2) ;  /* 0xfffffffc00fc7947 */ /* 0x000fc0000383ffff */
[----:B------:R-:W-:-:S00]  /*01f0*/  NOP ;  /* 0x0000000000007918 */ /* 0x000fc00000000000 */
        /* <DEDUP_REMOVED lines=8> */
.L_x_3:


//--------------------- .nv.global.init           --------------------------
	.section	.nv.global.init,"aw",@progbits
.nv.global.init:
	.type		$str,@object
	.size		$str,($str$1 - $str)
$str:
        /*0000*/ 	.byte	0x48, 0x65, 0x6c, 0x6c, 0x6f, 0x20, 0x66, 0x72, 0x6f, 0x6d, 0x20, 0x62, 0x6c, 0x6f, 0x63, 0x6b
        /*0010*/ 	.byte	0x20, 0x25, 0x64, 0x2c, 0x20, 0x74, 0x68, 0x72, 0x65, 0x61, 0x64, 0x20, 0x25, 0x64, 0x0a, 0x00
	.type		$str$1,@object
	.size		$str$1,(.L_1 - $str$1)
$str$1:
        /*0020*/ 	.byte	0x69, 0x64, 0x65, 0x6e, 0x74, 0x69, 0x66, 0x69, 0x63, 0x61, 0x74, 0x6f, 0x72, 0x2c, 0x20, 0x6f
        /*0030*/ 	.byte	0x72, 0x20, 0x6e, 0x75, 0x6d, 0x62, 0x65, 0x72, 0x20, 0x6f, 0x66, 0x20, 0x74, 0x68, 0x72, 0x65
        /*0040*/ 	.byte	0x61, 0x64, 0x20, 0x69, 0x73, 0x20, 0x25, 0x64, 0x0a, 0x00
.L_1:


//--------------------- .nv.shared.reserved.0     --------------------------
	.section	.nv.shared.reserved.0,"aw",@nobits
	.weak		__nv_reservedSMEM_offset_0_alias
	.size		__nv_reservedSMEM_offset_0_alias, 0, 64
	.other		__nv_reservedSMEM_offset_0_alias,@"STO_CUDA_RESERVED_SHARED STV_DEFAULT"
__nv_reservedSMEM_offset_0_alias:
	.zero		0
	.zero		64


//--------------------- .nv.constant0._Z6kernelv  --------------------------
	.section	.nv.constant0._Z6kernelv,"a",@progbits
	.sectionflags	@""
	.align	4
.nv.constant0._Z6kernelv:
	.zero		896


//--------------------- SYMBOLS --------------------------

	.type		.nv.reservedSmem.offset0,@object
	.size		.nv.reservedSmem.offset0,0x4
	.type		vprintf,@function
